	.headerflags	@"EF_CUDA_TEXMODE_UNIFIED EF_CUDA_64BIT_ADDRESS EF_CUDA_ACCELERATORS EF_CUDA_SM90 EF_CUDA_VIRTUAL_SM(EF_CUDA_SM90)"
	.elftype	@"ET_EXEC"


//--------------------- .nv.info                  --------------------------
	.section	.nv.info,"",@"SHT_CUDA_INFO"
	.align	4


	//----- nvinfo : EIATTR_REGCOUNT
	.align		4
        /*0000*/ 	.byte	0x04, 0x2f
        /*0002*/ 	.short	(.L_1 - .L_0)
	.align		4
.L_0:
        /*0004*/ 	.word	index@(triton_poi_fused_convolution_leaky_relu_1)
        /*0008*/ 	.word	0x0000000c


	//----- nvinfo : EIATTR_MIN_STACK_SIZE
	.align		4
.L_1:
        /*000c*/ 	.byte	0x04, 0x12
        /*000e*/ 	.short	(.L_3 - .L_2)
	.align		4
.L_2:
        /*0010*/ 	.word	index@(triton_poi_fused_convolution_leaky_relu_1)
        /*0014*/ 	.word	0x00000000


	//----- nvinfo : EIATTR_FRAME_SIZE
	.align		4
.L_3:
        /*0018*/ 	.byte	0x04, 0x11
        /*001a*/ 	.short	(.L_5 - .L_4)
	.align		4
.L_4:
        /*001c*/ 	.word	index@(triton_poi_fused_convolution_leaky_relu_1)
        /*0020*/ 	.word	0x00000000


	//----- nvinfo : EIATTR_MIN_STACK_SIZE
	.align		4
.L_5:
        /*0024*/ 	.byte	0x04, 0x12
        /*0026*/ 	.short	(.L_7 - .L_6)
	.align		4
.L_6:
        /*0028*/ 	.word	index@(triton_poi_fused_convolution_leaky_relu_1)
        /*002c*/ 	.word	0x00000000
.L_7:


//--------------------- .nv.info.triton_poi_fused_convolution_leaky_relu_1 --------------------------
	.section	.nv.info.triton_poi_fused_convolution_leaky_relu_1,"",@"SHT_CUDA_INFO"
	.sectionflags	@""
	.align	4


	//----- nvinfo : EIATTR_CUDA_API_VERSION
	.align		4
        /*0000*/ 	.byte	0x04, 0x37
        /*0002*/ 	.short	(.L_9 - .L_8)
.L_8:
        /*0004*/ 	.word	0x0000007c


	//----- nvinfo : EIATTR_KPARAM_INFO
	.align		4
.L_9:
        /*0008*/ 	.byte	0x04, 0x17
        /*000a*/ 	.short	(.L_11 - .L_10)
.L_10:
        /*000c*/ 	.word	0x00000000
        /*0010*/ 	.short	0x0002
        /*0012*/ 	.short	0x0010
        /*0014*/ 	.byte	0x00, 0xf0, 0x11, 0x00


	//----- nvinfo : EIATTR_KPARAM_INFO
	.align		4
.L_11:
        /*0018*/ 	.byte	0x04, 0x17
        /*001a*/ 	.short	(.L_13 - .L_12)
.L_12:
        /*001c*/ 	.word	0x00000000
        /*0020*/ 	.short	0x0001
        /*0022*/ 	.short	0x0008
        /*0024*/ 	.byte	0x00, 0xf4, 0x21, 0x00


	//----- nvinfo : EIATTR_KPARAM_INFO
	.align		4
.L_13:
        /*0028*/ 	.byte	0x04, 0x17
        /*002a*/ 	.short	(.L_15 - .L_14)
.L_14:
        /*002c*/ 	.word	0x00000000
        /*0030*/ 	.short	0x0000
        /*0032*/ 	.short	0x0000
        /*0034*/ 	.byte	0x00, 0xf4, 0x21, 0x00


	//----- nvinfo : EIATTR_SPARSE_MMA_MASK
	.align		4
.L_15:
        /*0038*/ 	.byte	0x03, 0x50
        /*003a*/ 	.short	0x0000


	//----- nvinfo : EIATTR_MAXREG_COUNT
	.align		4
        /*003c*/ 	.byte	0x03, 0x1b
        /*003e*/ 	.short	0x00ff


	//----- nvinfo : EIATTR_EXIT_INSTR_OFFSETS
	.align		4
        /*0040*/ 	.byte	0x04, 0x1c
        /*0042*/ 	.short	(.L_17 - .L_16)


	//   ....[0]....
.L_16:
        /*0044*/ 	.word	0x000001f0


	//   ....[1]....
        /*0048*/ 	.word	0x00000210


	//----- nvinfo : EIATTR_REQNTID
	.align		4
.L_17:
        /*004c*/ 	.byte	0x04, 0x10
        /*004e*/ 	.short	(.L_19 - .L_18)
.L_18:
        /*0050*/ 	.word	0x00000080
        /*0054*/ 	.word	0x00000001
        /*0058*/ 	.word	0x00000001


	//----- nvinfo : EIATTR_CBANK_PARAM_SIZE
	.align		4
.L_19:
        /*005c*/ 	.byte	0x03, 0x19
        /*005e*/ 	.short	0x0014


	//----- nvinfo : EIATTR_PARAM_CBANK
	.align		4
        /*0060*/ 	.byte	0x04, 0x0a
        /*0062*/ 	.short	(.L_21 - .L_20)
	.align		4
.L_20:
        /*0064*/ 	.word	index@(.nv.constant0.triton_poi_fused_convolution_leaky_relu_1)
        /*0068*/ 	.short	0x0210
        /*006a*/ 	.short	0x0014


	//----- nvinfo : EIATTR_SW_WAR
	.align		4
.L_21:
        /*006c*/ 	.byte	0x04, 0x36
        /*006e*/ 	.short	(.L_23 - .L_22)
.L_22:
        /*0070*/ 	.word	0x00000008
.L_23:


//--------------------- .nv.callgraph             --------------------------
	.section	.nv.callgraph,"",@"SHT_CUDA_CALLGRAPH"
	.align	4
	.sectionentsize	8
	.align		4
        /*0000*/ 	.word	0x00000000
	.align		4
        /*0004*/ 	.word	0xffffffff
	.align		4
        /*0008*/ 	.word	0x00000000
	.align		4
        /*000c*/ 	.word	0xfffffffe
	.align		4
        /*0010*/ 	.word	0x00000000
	.align		4
        /*0014*/ 	.word	0xfffffffd
	.align		4
        /*0018*/ 	.word	0x00000000
	.align		4
        /*001c*/ 	.word	0xfffffffc


//--------------------- .text.triton_poi_fused_convolution_leaky_relu_1 --------------------------
	.section	.text.triton_poi_fused_convolution_leaky_relu_1,"ax",@progbits
	.align	128
        .global         triton_poi_fused_convolution_leaky_relu_1
        .type           triton_poi_fused_convolution_leaky_relu_1,@function
        .size           triton_poi_fused_convolution_leaky_relu_1,(.L_x_1 - triton_poi_fused_convolution_leaky_relu_1)
        .other          triton_poi_fused_convolution_leaky_relu_1,@"STO_CUDA_ENTRY STV_DEFAULT"
triton_poi_fused_convolution_leaky_relu_1:
.text.triton_poi_fused_convolution_leaky_relu_1:
[----:B------:R-:W0:Y:S02]  /*0000*/  LDC R1, c[0x0][0x28] ;  /* 0x00000a00ff017b82 */ /* 0x000e240000000800 */
[----:B------:R-:W1:Y:S01]  /*0010*/  S2R R0, SR_TID.X ;  /* 0x0000000000007919 */ /* 0x000e620000002100 */
[----:B------:R-:W2:Y:S01]  /*0020*/  LDC.64 R2, c[0x0][0x210] ;  /* 0x00008400ff027b82 */ /* 0x000ea20000000a00 */
[----:B------:R-:W-:Y:S01]  /*0030*/  ULDC.64 UR4, c[0x0][0x208] ;  /* 0x0000820000047ab9 */ /* 0x000fe20000000a00 */
[----:B------:R-:W3:Y:S06]  /*0040*/  S2R R7, SR_CTAID.X ;  /* 0x0000000000077919 */ /* 0x000eec0000002500 */
[----:B------:R-:W4:Y:S01]  /*0050*/  LDC.64 R4, c[0x0][0x218] ;  /* 0x00008600ff047b82 */ /* 0x000f220000000a00 */
[----:B-1----:R-:W-:Y:S01]  /*0060*/  IMAD.SHL.U32 R0, R0, 0x2, RZ ;  /* 0x0000000200007824 */ /* 0x002fe200078e00ff */
[----:B---3--:R-:W-:-:S04]  /*0070*/  SHF.R.S32.HI R6, RZ, 0x17, R7 ;  /* 0x00000017ff067819 */ /* 0x008fc80000011407 */
[----:B------:R-:W-:Y:S02]  /*0080*/  LOP3.LUT R0, R0, 0xfe, RZ, 0xc0, !PT ;  /* 0x000000fe00007812 */ /* 0x000fe400078ec0ff */
[----:B------:R-:W-:-:S03]  /*0090*/  SGXT R6, R6, 0x1 ;  /* 0x000000010606781a */ /* 0x000fc60000000200 */
[----:B------:R-:W-:-:S04]  /*00a0*/  IMAD R7, R7, 0x100, R0 ;  /* 0x0000010007077824 */ /* 0x000fc800078e0200 */
[C---:B--2---:R-:W-:Y:S01]  /*00b0*/  IMAD.WIDE R2, R7.reuse, 0x4, R2 ;  /* 0x0000000407027825 */ /* 0x044fe200078e0202 */
[----:B------:R-:W-:Y:S02]  /*00c0*/  LEA.HI R6, R6, R7, RZ, 0x4 ;  /* 0x0000000706067211 */ /* 0x000fe400078f20ff */
[----:B------:R-:W-:Y:S02]  /*00d0*/  ISETP.GE.AND P2, PT, R7, 0x800, PT ;  /* 0x000008000700780c */ /* 0x000fe40003f46270 */
[----:B------:R-:W-:-:S04]  /*00e0*/  SHF.R.S32.HI R6, RZ, 0x4, R6 ;  /* 0x00000004ff067819 */ /* 0x000fc80000011406 */
[----:B------:R-:W-:-:S04]  /*00f0*/  LEA.HI R0, R6, R6, RZ, 0x5 ;  /* 0x0000000606007211 */ /* 0x000fc800078f28ff */
[----:B------:R-:W-:Y:S01]  /*0100*/  LOP3.LUT R9, R0, 0xffffffe0, RZ, 0xc0, !PT ;  /* 0xffffffe000097812 */ /* 0x000fe200078ec0ff */
[----:B------:R-:W-:-:S04]  /*0110*/  IMAD.MOV.U32 R0, RZ, RZ, RZ ;  /* 0x000000ffff007224 */ /* 0x000fc800078e00ff */
[----:B------:R-:W-:Y:S01]  /*0120*/  IMAD.IADD R9, R6, 0x1, -R9 ;  /* 0x0000000106097824 */ /* 0x000fe200078e0a09 */
[----:B------:R-:W-:-:S03]  /*0130*/  CS2R R6, SRZ ;  /* 0x0000000000067805 */ /* 0x000fc6000001ff00 */
[----:B----4-:R-:W-:-:S03]  /*0140*/  IMAD.WIDE R4, R9, 0x4, R4 ;  /* 0x0000000409047825 */ /* 0x010fc600078e0204 */
[----:B------:R-:W2:Y:S01]  /*0150*/  @!P2 LDG.E.64 R6, desc[UR4][R2.64] ;  /* 0x000000040206a981 */ /* 0x000ea2000c1e1b00 */
[----:B------:R-:W-:-:S03]  /*0160*/  IMAD.MOV.U32 R9, RZ, RZ, RZ ;  /* 0x000000ffff097224 */ /* 0x000fc600078e00ff */
[----:B------:R-:W2:Y:S04]  /*0170*/  @!P2 LDG.E.EL R0, desc[UR4][R4.64] ;  /* 0x000000040400a981 */ /* 0x000ea8000c2e1900 */
[----:B------:R-:W3:Y:S01]  /*0180*/  @!P2 LDG.E.EL R9, desc[UR4][R4.64] ;  /* 0x000000040409a981 */ /* 0x000ee2000c2e1900 */
[----:B--2---:R-:W-:Y:S02]  /*0190*/  FSETP.GT.AND P1, PT, R7, -R0, PT ;  /* 0x800000000700720b */ /* 0x004fe40003f24000 */
[----:B---3--:R-:W-:Y:S01]  /*01a0*/  FSETP.GT.AND P0, PT, R6, -R9, PT ;  /* 0x800000090600720b */ /* 0x008fe20003f04000 */
[----:B------:R-:W-:Y:S01]  /*01b0*/  FADD R6, R9, R6 ;  /* 0x0000000609067221 */ /* 0x000fe20000000000 */
[----:B------:R-:W-:-:S09]  /*01c0*/  FADD R7, R0, R7 ;  /* 0x0000000700077221 */ /* 0x000fd20000000000 */
[----:B------:R-:W-:Y:S02]  /*01d0*/  @!P1 FMUL R7, R7, 0.20000000298023223877 ;  /* 0x3e4ccccd07079820 */ /* 0x000fe40000400000 */
[----:B------:R-:W-:Y:S01]  /*01e0*/  @!P0 FMUL R6, R6, 0.20000000298023223877 ;  /* 0x3e4ccccd06068820 */ /* 0x000fe20000400000 */
[----:B------:R-:W-:Y:S06]  /*01f0*/  @P2 EXIT ;  /* 0x000000000000294d */ /* 0x000fec0003800000 */
[----:B------:R-:W-:Y:S01]  /*0200*/  STG.E.64 desc[UR4][R2.64], R6 ;  /* 0x0000000602007986 */ /* 0x000fe2000c101b04 */
[----:B------:R-:W-:Y:S05]  /*0210*/  EXIT ;  /* 0x000000000000794d */ /* 0x000fea0003800000 */
.L_x_0:
[----:B------:R-:W-:-:S00]  /*0220*/  BRA `(.L_x_0) ;  /* 0xfffffffc00fc7947 */ /* 0x000fc0000383ffff */
[----:B------:R-:W-:-:S00]  /*0230*/  NOP ;  /* 0x0000000000007918 */ /* 0x000fc00000000000 */
        /* <DEDUP_REMOVED lines=12> */
.L_x_1:


//--------------------- .nv.constant0.triton_poi_fused_convolution_leaky_relu_1 --------------------------
	.section	.nv.constant0.triton_poi_fused_convolution_leaky_relu_1,"a",@progbits
	.sectionflags	@""
	.align	4
.nv.constant0.triton_poi_fused_convolution_leaky_relu_1:
	.zero		548
